	.headerflags	@"EF_CUDA_TEXMODE_UNIFIED EF_CUDA_64BIT_ADDRESS EF_CUDA_ACCELERATORS EF_CUDA_SM90 EF_CUDA_VIRTUAL_SM(EF_CUDA_SM90)"
	.elftype	@"ET_EXEC"


//--------------------- .nv.info                  --------------------------
	.section	.nv.info,"",@"SHT_CUDA_INFO"
	.align	4


	//----- nvinfo : EIATTR_REGCOUNT
	.align		4
        /*0000*/ 	.byte	0x04, 0x2f
        /*0002*/ 	.short	(.L_3 - .L_2)
	.align		4
.L_2:
        /*0004*/ 	.word	index@(triton_poi_fused__native_batch_norm_legit_no_training_convolution_relu_9)
        /*0008*/ 	.word	0x0000001a


	//----- nvinfo : EIATTR_MIN_STACK_SIZE
	.align		4
.L_3:
        /*000c*/ 	.byte	0x04, 0x12
        /*000e*/ 	.short	(.L_5 - .L_4)
	.align		4
.L_4:
        /*0010*/ 	.word	index@(triton_poi_fused__native_batch_norm_legit_no_training_convolution_relu_9)
        /*0014*/ 	.word	0x00000000


	//----- nvinfo : EIATTR_FRAME_SIZE
	.align		4
.L_5:
        /*0018*/ 	.byte	0x04, 0x11
        /*001a*/ 	.short	(.L_7 - .L_6)
	.align		4
.L_6:
        /*001c*/ 	.word	index@(triton_poi_fused__native_batch_norm_legit_no_training_convolution_relu_9)
        /*0020*/ 	.word	0x00000000


	//----- nvinfo : EIATTR_MIN_STACK_SIZE
	.align		4
.L_7:
        /*0024*/ 	.byte	0x04, 0x12
        /*0026*/ 	.short	(.L_9 - .L_8)
	.align		4
.L_8:
        /*0028*/ 	.word	index@(triton_poi_fused__native_batch_norm_legit_no_training_convolution_relu_9)
        /*002c*/ 	.word	0x00000000
.L_9:


//--------------------- .nv.info.triton_poi_fused__native_batch_norm_legit_no_training_convolution_relu_9 --------------------------
	.section	.nv.info.triton_poi_fused__native_batch_norm_legit_no_training_convolution_relu_9,"",@"SHT_CUDA_INFO"
	.sectionflags	@""
	.align	4


	//----- nvinfo : EIATTR_CUDA_API_VERSION
	.align		4
        /*0000*/ 	.byte	0x04, 0x37
        /*0002*/ 	.short	(.L_11 - .L_10)
.L_10:
        /*0004*/ 	.word	0x0000007c


	//----- nvinfo : EIATTR_KPARAM_INFO
	.align		4
.L_11:
        /*0008*/ 	.byte	0x04, 0x17
        /*000a*/ 	.short	(.L_13 - .L_12)
.L_12:
        /*000c*/ 	.word	0x00000000
        /*0010*/ 	.short	0x0007
        /*0012*/ 	.short	0x0038
        /*0014*/ 	.byte	0x00, 0xf0, 0x11, 0x00


	//----- nvinfo : EIATTR_KPARAM_INFO
	.align		4
.L_13:
        /*0018*/ 	.byte	0x04, 0x17
        /*001a*/ 	.short	(.L_15 - .L_14)
.L_14:
        /*001c*/ 	.word	0x00000000
        /*0020*/ 	.short	0x0006
        /*0022*/ 	.short	0x0030
        /*0024*/ 	.byte	0x00, 0xf4, 0x21, 0x00


	//----- nvinfo : EIATTR_KPARAM_INFO
	.align		4
.L_15:
        /*0028*/ 	.byte	0x04, 0x17
        /*002a*/ 	.short	(.L_17 - .L_16)
.L_16:
        /*002c*/ 	.word	0x00000000
        /*0030*/ 	.short	0x0005
        /*0032*/ 	.short	0x0028
        /*0034*/ 	.byte	0x00, 0xf4, 0x21, 0x00


	//----- nvinfo : EIATTR_KPARAM_INFO
	.align		4
.L_17:
        /*0038*/ 	.byte	0x04, 0x17
        /*003a*/ 	.short	(.L_19 - .L_18)
.L_18:
        /*003c*/ 	.word	0x00000000
        /*0040*/ 	.short	0x0004
        /*0042*/ 	.short	0x0020
        /*0044*/ 	.byte	0x00, 0xf4, 0x21, 0x00


	//----- nvinfo : EIATTR_KPARAM_INFO
	.align		4
.L_19:
        /*0048*/ 	.byte	0x04, 0x17
        /*004a*/ 	.short	(.L_21 - .L_20)
.L_20:
        /*004c*/ 	.word	0x00000000
        /*0050*/ 	.short	0x0003
        /*0052*/ 	.short	0x0018
        /*0054*/ 	.byte	0x00, 0xf4, 0x21, 0x00


	//----- nvinfo : EIATTR_KPARAM_INFO
	.align		4
.L_21:
        /*0058*/ 	.byte	0x04, 0x17
        /*005a*/ 	.short	(.L_23 - .L_22)
.L_22:
        /*005c*/ 	.word	0x00000000
        /*0060*/ 	.short	0x0002
        /*0062*/ 	.short	0x0010
        /*0064*/ 	.byte	0x00, 0xf4, 0x21, 0x00


	//----- nvinfo : EIATTR_KPARAM_INFO
	.align		4
.L_23:
        /*0068*/ 	.byte	0x04, 0x17
        /*006a*/ 	.short	(.L_25 - .L_24)
.L_24:
        /*006c*/ 	.word	0x00000000
        /*0070*/ 	.short	0x0001
        /*0072*/ 	.short	0x0008
        /*0074*/ 	.byte	0x00, 0xf4, 0x21, 0x00


	//----- nvinfo : EIATTR_KPARAM_INFO
	.align		4
.L_25:
        /*0078*/ 	.byte	0x04, 0x17
        /*007a*/ 	.short	(.L_27 - .L_26)
.L_26:
        /*007c*/ 	.word	0x00000000
        /*0080*/ 	.short	0x0000
        /*0082*/ 	.short	0x0000
        /*0084*/ 	.byte	0x00, 0xf4, 0x21, 0x00


	//----- nvinfo : EIATTR_SPARSE_MMA_MASK
	.align		4
.L_27:
        /*0088*/ 	.byte	0x03, 0x50
        /*008a*/ 	.short	0x0000


	//----- nvinfo : EIATTR_MAXREG_COUNT
	.align		4
        /*008c*/ 	.byte	0x03, 0x1b
        /*008e*/ 	.short	0x00ff


	//----- nvinfo : EIATTR_EXIT_INSTR_OFFSETS
	.align		4
        /*0090*/ 	.byte	0x04, 0x1c
        /*0092*/ 	.short	(.L_29 - .L_28)


	//   ....[0]....
.L_28:
        /*0094*/ 	.word	0x00000490


	//   ....[1]....
        /*0098*/ 	.word	0x000004b0


	//----- nvinfo : EIATTR_REQNTID
	.align		4
.L_29:
        /*009c*/ 	.byte	0x04, 0x10
        /*009e*/ 	.short	(.L_31 - .L_30)
.L_30:
        /*00a0*/ 	.word	0x00000080
        /*00a4*/ 	.word	0x00000001
        /*00a8*/ 	.word	0x00000001


	//----- nvinfo : EIATTR_CBANK_PARAM_SIZE
	.align		4
.L_31:
        /*00ac*/ 	.byte	0x03, 0x19
        /*00ae*/ 	.short	0x003c


	//----- nvinfo : EIATTR_PARAM_CBANK
	.align		4
        /*00b0*/ 	.byte	0x04, 0x0a
        /*00b2*/ 	.short	(.L_33 - .L_32)
	.align		4
.L_32:
        /*00b4*/ 	.word	index@(.nv.constant0.triton_poi_fused__native_batch_norm_legit_no_training_convolution_relu_9)
        /*00b8*/ 	.short	0x0210
        /*00ba*/ 	.short	0x003c


	//----- nvinfo : EIATTR_SW_WAR
	.align		4
.L_33:
        /*00bc*/ 	.byte	0x04, 0x36
        /*00be*/ 	.short	(.L_35 - .L_34)
.L_34:
        /*00c0*/ 	.word	0x00000008
.L_35:


//--------------------- .nv.callgraph             --------------------------
	.section	.nv.callgraph,"",@"SHT_CUDA_CALLGRAPH"
	.align	4
	.sectionentsize	8
	.align		4
        /*0000*/ 	.word	0x00000000
	.align		4
        /*0004*/ 	.word	0xffffffff
	.align		4
        /*0008*/ 	.word	0x00000000
	.align		4
        /*000c*/ 	.word	0xfffffffe
	.align		4
        /*0010*/ 	.word	0x00000000
	.align		4
        /*0014*/ 	.word	0xfffffffd
	.align		4
        /*0018*/ 	.word	0x00000000
	.align		4
        /*001c*/ 	.word	0xfffffffc


//--------------------- .nv.constant4             --------------------------
	.section	.nv.constant4,"a",@progbits
	.align	8
	.align		8
.nv.constant4:
        /*0000*/ 	.dword	_$_str
	.align		8
        /*0008*/ 	.dword	_$_str_$_2


//--------------------- .text.triton_poi_fused__native_batch_norm_legit_no_training_convolution_relu_9 --------------------------
	.section	.text.triton_poi_fused__native_batch_norm_legit_no_training_convolution_relu_9,"ax",@progbits
	.align	128
        .global         triton_poi_fused__native_batch_norm_legit_no_training_convolution_relu_9
        .type           triton_poi_fused__native_batch_norm_legit_no_training_convolution_relu_9,@function
        .size           triton_poi_fused__native_batch_norm_legit_no_training_convolution_relu_9,(.L_x_1 - triton_poi_fused__native_batch_norm_legit_no_training_convolution_relu_9)
        .other          triton_poi_fused__native_batch_norm_legit_no_training_convolution_relu_9,@"STO_CUDA_ENTRY STV_DEFAULT"
triton_poi_fused__native_batch_norm_legit_no_training_convolution_relu_9:
.text.triton_poi_fused__native_batch_norm_legit_no_training_convolution_relu_9:
[----:B------:R-:W0:Y:S01]  /*0000*/  LDC R1, c[0x0][0x28] ;  /* 0x00000a00ff017b82 */ /* 0x000e220000000800 */
[----:B------:R-:W1:Y:S07]  /*0010*/  S2R R0, SR_TID.X ;  /* 0x0000000000007919 */ /* 0x000e6e0000002100 */
[----:B------:R-:W2:Y:S01]  /*0020*/  LDC.64 R2, c[0x0][0x228] ;  /* 0x00008a00ff027b82 */ /* 0x000ea20000000a00 */
[----:B------:R-:W-:Y:S01]  /*0030*/  CS2R R8, SRZ ;  /* 0x0000000000087805 */ /* 0x000fe2000001ff00 */
[----:B------:R-:W-:Y:S01]  /*0040*/  ULDC.64 UR4, c[0x0][0x208] ;  /* 0x0000820000047ab9 */ /* 0x000fe20000000a00 */
[----:B------:R-:W3:Y:S05]  /*0050*/  S2R R7, SR_CTAID.X ;  /* 0x0000000000077919 */ /* 0x000eea0000002500 */
[----:B------:R-:W4:Y:S08]  /*0060*/  LDC.64 R16, c[0x0][0x218] ;  /* 0x00008600ff107b82 */ /* 0x000f300000000a00 */
[----:B------:R-:W5:Y:S08]  /*0070*/  LDC.64 R18, c[0x0][0x220] ;  /* 0x00008800ff127b82 */ /* 0x000f700000000a00 */
[----:B------:R-:W5:Y:S01]  /*0080*/  LDC.64 R20, c[0x0][0x230] ;  /* 0x00008c00ff147b82 */ /* 0x000f620000000a00 */
[----:B-1----:R-:W-:-:S07]  /*0090*/  SHF.L.U32 R0, R0, 0x1, RZ ;  /* 0x0000000100007819 */ /* 0x002fce00000006ff */
[----:B------:R-:W1:Y:S01]  /*00a0*/  LDC.64 R14, c[0x0][0x238] ;  /* 0x00008e00ff0e7b82 */ /* 0x000e620000000a00 */
[----:B---3--:R-:W-:Y:S02]  /*00b0*/  SHF.R.S32.HI R5, RZ, 0x17, R7 ;  /* 0x00000017ff057819 */ /* 0x008fe40000011407 */
[----:B------:R-:W-:Y:S02]  /*00c0*/  LOP3.LUT R0, R0, 0xfe, RZ, 0xc0, !PT ;  /* 0x000000fe00007812 */ /* 0x000fe400078ec0ff */
[----:B------:R-:W-:Y:S02]  /*00d0*/  SGXT R5, R5, 0x1 ;  /* 0x000000010505781a */ /* 0x000fe40000000200 */
[----:B------:R-:W-:-:S04]  /*00e0*/  LEA R0, R7, R0, 0x8 ;  /* 0x0000000007007211 */ /* 0x000fc800078e40ff */
[----:B------:R-:W-:Y:S02]  /*00f0*/  LEA.HI R5, R5, R0, RZ, 0x8 ;  /* 0x0000000005057211 */ /* 0x000fe400078f40ff */
[----:B------:R-:W-:Y:S02]  /*0100*/  ISETP.GE.AND P0, PT, R0, 0x400, PT ;  /* 0x000004000000780c */ /* 0x000fe40003f06270 */
[----:B------:R-:W-:-:S04]  /*0110*/  LOP3.LUT R5, R5, 0xffffff00, RZ, 0xc0, !PT ;  /* 0xffffff0005057812 */ /* 0x000fc800078ec0ff */
[----:B------:R-:W-:Y:S02]  /*0120*/  IADD3 R12, R0, -R5, RZ ;  /* 0x80000005000c7210 */ /* 0x000fe40007ffe0ff */
[----:B------:R-:W3:Y:S03]  /*0130*/  LDC.64 R4, c[0x0][0x210] ;  /* 0x00008400ff047b82 */ /* 0x000ee60000000a00 */
[----:B--2---:R-:W-:-:S05]  /*0140*/  IMAD.WIDE R2, R12, 0x4, R2 ;  /* 0x000000040c027825 */ /* 0x004fca00078e0202 */
[----:B------:R2:W3:Y:S01]  /*0150*/  @!P0 LDG.E.EL.64 R8, desc[UR4][R2.64] ;  /* 0x0000000402088981 */ /* 0x0004e2000c2e1b00 */
[----:B------:R-:W-:Y:S02]  /*0160*/  CS2R R10, SRZ ;  /* 0x00000000000a7805 */ /* 0x000fe4000001ff00 */
[----:B------:R-:W-:Y:S01]  /*0170*/  CS2R R6, SRZ ;  /* 0x0000000000067805 */ /* 0x000fe2000001ff00 */
[----:B----4-:R-:W-:-:S04]  /*0180*/  IMAD.WIDE R16, R12, 0x4, R16 ;  /* 0x000000040c107825 */ /* 0x010fc800078e0210 */
[----:B-----5:R-:W-:Y:S01]  /*0190*/  IMAD.WIDE R18, R12, 0x4, R18 ;  /* 0x000000040c127825 */ /* 0x020fe200078e0212 */
[----:B------:R-:W4:Y:S01]  /*01a0*/  @!P0 LDG.E.EL.64 R10, desc[UR4][R16.64] ;  /* 0x00000004100a8981 */ /* 0x000f22000c2e1b00 */
[----:B--2---:R-:W-:Y:S02]  /*01b0*/  CS2R R2, SRZ ;  /* 0x0000000000027805 */ /* 0x004fe4000001ff00 */
[----:B---3--:R-:W-:-:S04]  /*01c0*/  IMAD.WIDE R4, R0, 0x4, R4 ;  /* 0x0000000400047825 */ /* 0x008fc800078e0204 */
[----:B------:R2:W3:Y:S04]  /*01d0*/  @!P0 LDG.E.EL.64 R2, desc[UR4][R18.64] ;  /* 0x0000000412028981 */ /* 0x0004e8000c2e1b00 */
[----:B------:R-:W4:Y:S01]  /*01e0*/  @!P0 LDG.E.64 R6, desc[UR4][R4.64] ;  /* 0x0000000404068981 */ /* 0x000f22000c1e1b00 */
[----:B0-----:R-:W-:-:S04]  /*01f0*/  IMAD.WIDE R20, R12, 0x4, R20 ;  /* 0x000000040c147825 */ /* 0x001fc800078e0214 */
[----:B-1----:R-:W-:Y:S01]  /*0200*/  IMAD.WIDE R22, R12, 0x4, R14 ;  /* 0x000000040c167825 */ /* 0x002fe200078e020e */
[----:B------:R-:W-:Y:S02]  /*0210*/  CS2R R12, SRZ ;  /* 0x00000000000c7805 */ /* 0x000fe4000001ff00 */
[----:B------:R-:W-:-:S04]  /*0220*/  CS2R R14, SRZ ;  /* 0x00000000000e7805 */ /* 0x000fc8000001ff00 */
[----:B------:R-:W5:Y:S04]  /*0230*/  @!P0 LDG.E.EL.64 R12, desc[UR4][R20.64] ;  /* 0x00000004140c8981 */ /* 0x000f68000c2e1b00 */
[----:B------:R-:W5:Y:S01]  /*0240*/  @!P0 LDG.E.EL.64 R14, desc[UR4][R22.64] ;  /* 0x00000004160e8981 */ /* 0x000f62000c2e1b00 */
[----:B--2---:R-:W-:Y:S01]  /*0250*/  HFMA2.MMA R18, -RZ, RZ, 1.625, 0 ;  /* 0x3e800000ff127435 */ /* 0x004fe200000001ff */
[----:B------:R-:W-:Y:S01]  /*0260*/  FADD R8, R8, 9.9999997473787516356e-06 ;  /* 0x3727c5ac08087421 */ /* 0x000fe20000000000 */
[----:B------:R-:W-:-:S03]  /*0270*/  FADD R9, R9, 9.9999997473787516356e-06 ;  /* 0x3727c5ac09097421 */ /* 0x000fc60000000000 */
[----:B------:R-:W0:Y:S08]  /*0280*/  MUFU.SQRT R16, R8 ;  /* 0x0000000800107308 */ /* 0x000e300000002000 */
[----:B------:R1:W2:Y:S01]  /*0290*/  MUFU.SQRT R17, R9 ;  /* 0x0000000900117308 */ /* 0x0002a20000002000 */
[C---:B0-----:R-:W-:Y:S02]  /*02a0*/  FSETP.GT.AND P1, PT, R16.reuse, 8.50705917302346158658e+37, PT ;  /* 0x7e8000001000780b */ /* 0x041fe40003f24000 */
[----:B------:R-:W-:Y:S01]  /*02b0*/  FSETP.GEU.AND P3, PT, R16, 1.175494350822287508e-38, PT ;  /* 0x008000001000780b */ /* 0x000fe20003f6e000 */
[----:B-1----:R-:W0:Y:S01]  /*02c0*/  LDC.64 R8, c[0x0][0x240] ;  /* 0x00009000ff087b82 */ /* 0x002e220000000a00 */
[----:B--2---:R-:W-:-:S02]  /*02d0*/  FSETP.GT.AND P2, PT, R17, 8.50705917302346158658e+37, PT ;  /* 0x7e8000001100780b */ /* 0x004fc40003f44000 */
[----:B------:R-:W-:-:S07]  /*02e0*/  FSETP.GEU.AND P4, PT, R17, 1.175494350822287508e-38, PT ;  /* 0x008000001100780b */ /* 0x000fce0003f8e000 */
[----:B------:R-:W-:-:S04]  /*02f0*/  @P1 FMUL R16, R16, 0.25 ;  /* 0x3e80000010101820 */ /* 0x000fc80000400000 */
[----:B------:R-:W-:Y:S01]  /*0300*/  @!P3 FMUL R16, R16, 16777216 ;  /* 0x4b8000001010b820 */ /* 0x000fe20000400000 */
[----:B------:R-:W-:-:S04]  /*0310*/  @P2 FMUL R17, R17, 0.25 ;  /* 0x3e80000011112820 */ /* 0x000fc80000400000 */
[----:B------:R-:W-:Y:S01]  /*0320*/  @!P4 FMUL R17, R17, 16777216 ;  /* 0x4b8000001111c820 */ /* 0x000fe20000400000 */
[----:B------:R-:W1:Y:S01]  /*0330*/  MUFU.RCP R16, R16 ;  /* 0x0000001000107308 */ /* 0x000e620000001000 */
[----:B------:R-:W-:-:S07]  /*0340*/  FSEL R19, R18, 1, P1 ;  /* 0x3f80000012137808 */ /* 0x000fce0000800000 */
[----:B------:R-:W2:Y:S01]  /*0350*/  MUFU.RCP R17, R17 ;  /* 0x0000001100117308 */ /* 0x000ea20000001000 */
[----:B------:R-:W-:Y:S01]  /*0360*/  FSEL R18, R18, 1, P2 ;  /* 0x3f80000012127808 */ /* 0x000fe20001000000 */
[----:B------:R-:W-:Y:S01]  /*0370*/  @!P3 FMUL R19, R19, 16777216 ;  /* 0x4b8000001313b820 */ /* 0x000fe20000400000 */
[----:B----4-:R-:W-:Y:S01]  /*0380*/  FADD R6, R10, R6 ;  /* 0x000000060a067221 */ /* 0x010fe20000000000 */
[----:B------:R-:W-:Y:S02]  /*0390*/  FADD R7, R11, R7 ;  /* 0x000000070b077221 */ /* 0x000fe40000000000 */
[----:B------:R-:W-:Y:S01]  /*03a0*/  @!P4 FMUL R18, R18, 16777216 ;  /* 0x4b8000001212c820 */ /* 0x000fe20000400000 */
[----:B-1----:R-:W-:Y:S01]  /*03b0*/  FMUL R19, R16, R19 ;  /* 0x0000001310137220 */ /* 0x002fe20000400000 */
[----:B---3--:R-:W-:Y:S01]  /*03c0*/  FADD R2, R6, -R2 ;  /* 0x8000000206027221 */ /* 0x008fe20000000000 */
[----:B------:R-:W-:Y:S01]  /*03d0*/  FADD R3, R7, -R3 ;  /* 0x8000000307037221 */ /* 0x000fe20000000000 */
[----:B--2---:R-:W-:-:S02]  /*03e0*/  FMUL R18, R17, R18 ;  /* 0x0000001211127220 */ /* 0x004fc40000400000 */
[----:B------:R-:W-:Y:S02]  /*03f0*/  FMUL R19, R2, R19 ;  /* 0x0000001302137220 */ /* 0x000fe40000400000 */
[----:B------:R-:W-:Y:S02]  /*0400*/  FMUL R18, R3, R18 ;  /* 0x0000001203127220 */ /* 0x000fe40000400000 */
[----:B-----5:R-:W-:Y:S02]  /*0410*/  FFMA R12, R19, R12, R14 ;  /* 0x0000000c130c7223 */ /* 0x020fe4000000000e */
[----:B------:R-:W-:Y:S01]  /*0420*/  FFMA R13, R18, R13, R15 ;  /* 0x0000000d120d7223 */ /* 0x000fe2000000000f */
[----:B------:R1:W-:Y:S02]  /*0430*/  @!P0 STG.E.64 desc[UR4][R4.64], R6 ;  /* 0x0000000604008986 */ /* 0x0003e4000c101b04 */
[----:B------:R-:W-:Y:S02]  /*0440*/  FSETP.GEU.AND P1, PT, R12, RZ, PT ;  /* 0x000000ff0c00720b */ /* 0x000fe40003f2e000 */
[----:B------:R-:W-:Y:S01]  /*0450*/  FSETP.GEU.AND P2, PT, R13, RZ, PT ;  /* 0x000000ff0d00720b */ /* 0x000fe20003f4e000 */
[----:B0-----:R-:W-:Y:S01]  /*0460*/  IMAD.WIDE R8, R0, 0x4, R8 ;  /* 0x0000000400087825 */ /* 0x001fe200078e0208 */
[----:B------:R-:W-:-:S02]  /*0470*/  FSEL R12, R12, RZ, P1 ;  /* 0x000000ff0c0c7208 */ /* 0x000fc40000800000 */
[----:B------:R-:W-:Y:S01]  /*0480*/  FSEL R13, R13, RZ, P2 ;  /* 0x000000ff0d0d7208 */ /* 0x000fe20001000000 */
[----:B------:R-:W-:Y:S08]  /*0490*/  @P0 EXIT ;  /* 0x000000000000094d */ /* 0x000ff00003800000 */
[----:B------:R-:W-:Y:S01]  /*04a0*/  STG.E.64 desc[UR4][R8.64], R12 ;  /* 0x0000000c08007986 */ /* 0x000fe2000c101b04 */
[----:B------:R-:W-:Y:S05]  /*04b0*/  EXIT ;  /* 0x000000000000794d */ /* 0x000fea0003800000 */
.L_x_0:
[----:B------:R-:W-:-:S00]  /*04c0*/  BRA `(.L_x_0) ;  /* 0xfffffffc00fc7947 */ /* 0x000fc0000383ffff */
[----:B------:R-:W-:-:S00]  /*04d0*/  NOP ;  /* 0x0000000000007918 */ /* 0x000fc00000000000 */
        /* <DEDUP_REMOVED lines=10> */
.L_x_1:


//--------------------- .nv.global.init           --------------------------
	.section	.nv.global.init,"aw",@progbits
.nv.global.init:
	.type		_$_str,@object
	.size		_$_str,(_$_str_$_2 - _$_str)
_$_str:
        /*0000*/ 	.byte	0x5f, 0x5f, 0x43, 0x55, 0x44, 0x41, 0x5f, 0x46, 0x54, 0x5a, 0x00
	.type		_$_str_$_2,@object
	.size		_$_str_$_2,(.L_1 - _$_str_$_2)
_$_str_$_2:
        /*000b*/ 	.byte	0x5f, 0x5f, 0x43, 0x55, 0x44, 0x41, 0x5f, 0x50, 0x52, 0x45, 0x43, 0x5f, 0x53, 0x51, 0x52, 0x54
        /*001b*/ 	.byte	0x00
.L_1:


//--------------------- .nv.constant0.triton_poi_fused__native_batch_norm_legit_no_training_convolution_relu_9 --------------------------
	.section	.nv.constant0.triton_poi_fused__native_batch_norm_legit_no_training_convolution_relu_9,"a",@progbits
	.sectionflags	@""
	.align	4
.nv.constant0.triton_poi_fused__native_batch_norm_legit_no_training_convolution_relu_9:
	.zero		588
